.version 3.1
.target sm_20
.global .s32  gresult;
.entry main {
   .reg .s32 a,b,r;
   .reg .pred p, q;

   ld.global.s32   a, [gresult];
   ld.global.s32   b, [gresult + 4];

   setp.lt.s32   p, a, b;
   mov.s32       r, 3;
   @p add.s32    r, r, 5;
   st.global.s32 [gresult], r;
   exit;
}


// ===== COMPILED SASS (sm_100) =====

	.target	sm_100

	.elftype	@"ET_EXEC"


//--------------------- .note.nv.tkinfo           --------------------------
	.section	.note.nv.tkinfo,"",@"SHT_NOTE"
	.sectionflags	@"SHF_NOTE_NV_TKINFO"
	.tkinfo
        /*0018*/ 	.word	0x00000002
        /*0030*/ 	.string	""
        /*0030*/ 	.string	"ptxas"
        /*0030*/ 	.string	"Cuda compilation tools, release 13.0, V13.0.88"
        /*0030*/ 	.string	"Build cuda_13.0.r13.0/compiler.36424714_0"
        /*0030*/ 	.string	"-arch sm_100 "



//--------------------- .note.nv.cuinfo           --------------------------
	.section	.note.nv.cuinfo,"",@"SHT_NOTE"
	.sectionflags	@"SHF_NOTE_NV_CUINFO"
        /*0018*/ 	.short	0x0002
        /*001a*/ 	.short	0x0014
        /*001c*/ 	.short	0x0082
	.zero		2


//--------------------- .nv.info                  --------------------------
	.section	.nv.info,"",@"SHT_CUDA_INFO"
	.align	4


	//----- nvinfo : EIATTR_REGCOUNT
	.align		4
        /*0000*/ 	.byte	0x04, 0x2f
        /*0002*/ 	.short	(.L_2 - .L_1)
	.align		4
.L_1:
        /*0004*/ 	.word	index@(main)
        /*0008*/ 	.word	0x00000008


	//----- nvinfo : EIATTR_FRAME_SIZE
	.align		4
.L_2:
        /*000c*/ 	.byte	0x04, 0x11
        /*000e*/ 	.short	(.L_4 - .L_3)
	.align		4
.L_3:
        /*0010*/ 	.word	index@(main)
        /*0014*/ 	.word	0x00000000


	//----- nvinfo : EIATTR_MIN_STACK_SIZE
	.align		4
.L_4:
        /*0018*/ 	.byte	0x04, 0x12
        /*001a*/ 	.short	(.L_6 - .L_5)
	.align		4
.L_5:
        /*001c*/ 	.word	index@(main)
        /*0020*/ 	.word	0x00000000
.L_6:


//--------------------- .nv.compat                --------------------------
	.section	.nv.compat,"",@"SHT_CUDA_COMPAT_INFO"
	.align	4
        /*0000*/ 	.byte	0x02, 0x09, 0x00, 0x00, 0x02, 0x02, 0x01, 0x00, 0x02, 0x05, 0x05, 0x00, 0x03, 0x07, 0x01, 0x01
        /*0010*/ 	.byte	0x02, 0x03, 0x00, 0x00, 0x02, 0x06, 0x01, 0x00, 0x04, 0x0b, 0x08, 0x00, 0x09, 0x00, 0x00, 0x00
        /*0020*/ 	.byte	0x00, 0x00, 0x00, 0x00


//--------------------- .nv.info.main             --------------------------
	.section	.nv.info.main,"",@"SHT_CUDA_INFO"
	.sectionflags	@""
	.align	4


	//----- nvinfo : EIATTR_CUDA_API_VERSION
	.align		4
        /*0000*/ 	.byte	0x04, 0x37
        /*0002*/ 	.short	(.L_8 - .L_7)
.L_7:
        /*0004*/ 	.word	0x00000082


	//----- nvinfo : EIATTR_SPARSE_MMA_MASK
	.align		4
.L_8:
        /*0008*/ 	.byte	0x03, 0x50
        /*000a*/ 	.short	0x0000


	//----- nvinfo : EIATTR_MAXREG_COUNT
	.align		4
        /*000c*/ 	.byte	0x03, 0x1b
        /*000e*/ 	.short	0x00ff


	//----- nvinfo : EIATTR_MERCURY_ISA_VERSION
	.align		4
        /*0010*/ 	.byte	0x03, 0x5f
        /*0012*/ 	.short	0x0101


	//----- nvinfo : EIATTR_VRC_CTA_INIT_COUNT
	.align		4
        /*0014*/ 	.byte	0x02, 0x4a
	.zero		1
	.zero		1


	//----- nvinfo : EIATTR_EXIT_INSTR_OFFSETS
	.align		4
        /*0018*/ 	.byte	0x04, 0x1c
        /*001a*/ 	.short	(.L_10 - .L_9)


	//   ....[0]....
.L_9:
        /*001c*/ 	.word	0x00000090


	//----- nvinfo : EIATTR_SW_WAR
	.align		4
.L_10:
        /*0020*/ 	.byte	0x04, 0x36
        /*0022*/ 	.short	(.L_12 - .L_11)
.L_11:
        /*0024*/ 	.word	0x00000008
.L_12:


//--------------------- .nv.callgraph             --------------------------
	.section	.nv.callgraph,"",@"SHT_CUDA_CALLGRAPH"
	.align	4
	.sectionentsize	8
	.align		4
        /*0000*/ 	.word	0x00000000
	.align		4
        /*0004*/ 	.word	0xffffffff
	.align		4
        /*0008*/ 	.word	0x00000000
	.align		4
        /*000c*/ 	.word	0xfffffffe
	.align		4
        /*0010*/ 	.word	0x00000000
	.align		4
        /*0014*/ 	.word	0xfffffffd
	.align		4
        /*0018*/ 	.word	0x00000000
	.align		4
        /*001c*/ 	.word	0xfffffffc


//--------------------- .nv.constant4             --------------------------
	.section	.nv.constant4,"a",@progbits
	.align	8
	.align		8
.nv.constant4:
        /*0000*/ 	.dword	gresult


//--------------------- .text.main                --------------------------
	.section	.text.main,"ax",@progbits
	.align	128
.text.main:
        .type           main,@function
        .size           main,(.L_x_1 - main)
        .other          main,@"STO_CUDA_ENTRY STV_DEFAULT"
main:
[----:B------:R-:W-:Y:S08]  /*0000*/  LDC R1, c[0x0][0x37c] ;  /* 0x0000df00ff017b82 */ /* 0x000ff00000000800 */
[----:B------:R-:W0:Y:S01]  /*0010*/  LDC.64 R2, c[0x4][RZ] ;  /* 0x01000000ff027b82 */ /* 0x000e220000000a00 */
[----:B------:R-:W0:Y:S02]  /*0020*/  LDCU.64 UR4, c[0x0][0x358] ;  /* 0x00006b00ff0477ac */ /* 0x000e240008000a00 */
[----:B0-----:R-:W2:Y:S04]  /*0030*/  LDG.E R0, desc[UR4][R2.64] ;  /* 0x0000000402007981 */ /* 0x001ea8000c1e1900 */
[----:B------:R-:W2:Y:S01]  /*0040*/  LDG.E R5, desc[UR4][R2.64+0x4] ;  /* 0x0000040402057981 */ /* 0x000ea2000c1e1900 */
[----:B------:R-:W-:Y:S01]  /*0050*/  IMAD.MOV.U32 R4, RZ, RZ, 0x8 ;  /* 0x00000008ff047424 */ /* 0x000fe200078e00ff */
[----:B--2---:R-:W-:-:S04]  /*0060*/  ISETP.GE.AND P0, PT, R0, R5, PT ;  /* 0x000000050000720c */ /* 0x004fc80003f06270 */
[----:B------:R-:W-:-:S05]  /*0070*/  SEL R5, R4, 0x3, !P0 ;  /* 0x0000000304057807 */ /* 0x000fca0004000000 */
[----:B------:R-:W-:Y:S01]  /*0080*/  STG.E desc[UR4][R2.64], R5 ;  /* 0x0000000502007986 */ /* 0x000fe2000c101904 */
[----:B------:R-:W-:Y:S05]  /*0090*/  EXIT ;  /* 0x000000000000794d */ /* 0x000fea0003800000 */
.L_x_0:
[----:B------:R-:W-:-:S00]  /*00a0*/  BRA `(.L_x_0) ;  /* 0xfffffffc00fc7947 */ /* 0x000fc0000383ffff */
[----:B------:R-:W-:-:S00]  /*00b0*/  NOP ;  /* 0x0000000000007918 */ /* 0x000fc00000000000 */
        /* <DEDUP_REMOVED lines=12> */
.L_x_1:


//--------------------- .nv.shared.reserved.0     --------------------------
	.section	.nv.shared.reserved.0,"aw",@nobits
	.weak		__nv_reservedSMEM_offset_0_alias
	.size		__nv_reservedSMEM_offset_0_alias, 0, 64
	.other		__nv_reservedSMEM_offset_0_alias,@"STO_CUDA_RESERVED_SHARED STV_DEFAULT"
__nv_reservedSMEM_offset_0_alias:
	.zero		0
	.zero		64


//--------------------- .nv.global                --------------------------
	.section	.nv.global,"aw",@nobits
	.align	4
.nv.global:
	.type		gresult,@object
	.size		gresult,(.L_0 - gresult)
gresult:
	.zero		4
.L_0:


//--------------------- .nv.constant0.main        --------------------------
	.section	.nv.constant0.main,"a",@progbits
	.sectionflags	@""
	.align	4
.nv.constant0.main:
	.zero		896


//--------------------- SYMBOLS --------------------------

	.type		.nv.reservedSmem.offset0,@object
	.size		.nv.reservedSmem.offset0,0x4
